	.headerflags	@"EF_CUDA_TEXMODE_UNIFIED EF_CUDA_64BIT_ADDRESS EF_CUDA_ACCELERATORS EF_CUDA_SM90 EF_CUDA_VIRTUAL_SM(EF_CUDA_SM90)"
	.elftype	@"ET_EXEC"


//--------------------- .nv.info                  --------------------------
	.section	.nv.info,"",@"SHT_CUDA_INFO"
	.align	4


	//----- nvinfo : EIATTR_REGCOUNT
	.align		4
        /*0000*/ 	.byte	0x04, 0x2f
        /*0002*/ 	.short	(.L_1 - .L_0)
	.align		4
.L_0:
        /*0004*/ 	.word	index@(triton_per_fused_add_mul_pow_sum_0)
        /*0008*/ 	.word	0x00000012


	//----- nvinfo : EIATTR_MIN_STACK_SIZE
	.align		4
.L_1:
        /*000c*/ 	.byte	0x04, 0x12
        /*000e*/ 	.short	(.L_3 - .L_2)
	.align		4
.L_2:
        /*0010*/ 	.word	index@(triton_per_fused_add_mul_pow_sum_0)
        /*0014*/ 	.word	0x00000000


	//----- nvinfo : EIATTR_FRAME_SIZE
	.align		4
.L_3:
        /*0018*/ 	.byte	0x04, 0x11
        /*001a*/ 	.short	(.L_5 - .L_4)
	.align		4
.L_4:
        /*001c*/ 	.word	index@(triton_per_fused_add_mul_pow_sum_0)
        /*0020*/ 	.word	0x00000000


	//----- nvinfo : EIATTR_MIN_STACK_SIZE
	.align		4
.L_5:
        /*0024*/ 	.byte	0x04, 0x12
        /*0026*/ 	.short	(.L_7 - .L_6)
	.align		4
.L_6:
        /*0028*/ 	.word	index@(triton_per_fused_add_mul_pow_sum_0)
        /*002c*/ 	.word	0x00000000
.L_7:


//--------------------- .nv.info.triton_per_fused_add_mul_pow_sum_0 --------------------------
	.section	.nv.info.triton_per_fused_add_mul_pow_sum_0,"",@"SHT_CUDA_INFO"
	.sectionflags	@""
	.align	4


	//----- nvinfo : EIATTR_CUDA_API_VERSION
	.align		4
        /*0000*/ 	.byte	0x04, 0x37
        /*0002*/ 	.short	(.L_9 - .L_8)
.L_8:
        /*0004*/ 	.word	0x0000007c


	//----- nvinfo : EIATTR_KPARAM_INFO
	.align		4
.L_9:
        /*0008*/ 	.byte	0x04, 0x17
        /*000a*/ 	.short	(.L_11 - .L_10)
.L_10:
        /*000c*/ 	.word	0x00000000
        /*0010*/ 	.short	0x0005
        /*0012*/ 	.short	0x0024
        /*0014*/ 	.byte	0x00, 0xf0, 0x11, 0x00


	//----- nvinfo : EIATTR_KPARAM_INFO
	.align		4
.L_11:
        /*0018*/ 	.byte	0x04, 0x17
        /*001a*/ 	.short	(.L_13 - .L_12)
.L_12:
        /*001c*/ 	.word	0x00000000
        /*0020*/ 	.short	0x0004
        /*0022*/ 	.short	0x0020
        /*0024*/ 	.byte	0x00, 0xf0, 0x11, 0x00


	//----- nvinfo : EIATTR_KPARAM_INFO
	.align		4
.L_13:
        /*0028*/ 	.byte	0x04, 0x17
        /*002a*/ 	.short	(.L_15 - .L_14)
.L_14:
        /*002c*/ 	.word	0x00000000
        /*0030*/ 	.short	0x0003
        /*0032*/ 	.short	0x0018
        /*0034*/ 	.byte	0x00, 0xf4, 0x21, 0x00


	//----- nvinfo : EIATTR_KPARAM_INFO
	.align		4
.L_15:
        /*0038*/ 	.byte	0x04, 0x17
        /*003a*/ 	.short	(.L_17 - .L_16)
.L_16:
        /*003c*/ 	.word	0x00000000
        /*0040*/ 	.short	0x0002
        /*0042*/ 	.short	0x0010
        /*0044*/ 	.byte	0x00, 0xf4, 0x21, 0x00


	//----- nvinfo : EIATTR_KPARAM_INFO
	.align		4
.L_17:
        /*0048*/ 	.byte	0x04, 0x17
        /*004a*/ 	.short	(.L_19 - .L_18)
.L_18:
        /*004c*/ 	.word	0x00000000
        /*0050*/ 	.short	0x0001
        /*0052*/ 	.short	0x0008
        /*0054*/ 	.byte	0x00, 0xf4, 0x21, 0x00


	//----- nvinfo : EIATTR_KPARAM_INFO
	.align		4
.L_19:
        /*0058*/ 	.byte	0x04, 0x17
        /*005a*/ 	.short	(.L_21 - .L_20)
.L_20:
        /*005c*/ 	.word	0x00000000
        /*0060*/ 	.short	0x0000
        /*0062*/ 	.short	0x0000
        /*0064*/ 	.byte	0x00, 0xf4, 0x21, 0x00


	//----- nvinfo : EIATTR_SPARSE_MMA_MASK
	.align		4
.L_21:
        /*0068*/ 	.byte	0x03, 0x50
        /*006a*/ 	.short	0x0000


	//----- nvinfo : EIATTR_MAXREG_COUNT
	.align		4
        /*006c*/ 	.byte	0x03, 0x1b
        /*006e*/ 	.short	0x00ff


	//----- nvinfo : EIATTR_COOP_GROUP_MASK_REGIDS
	.align		4
        /*0070*/ 	.byte	0x04, 0x29
        /*0072*/ 	.short	(.L_23 - .L_22)


	//   ....[0]....
.L_22:
        /*0074*/ 	.word	0xffffffff


	//   ....[1]....
        /*0078*/ 	.word	0xffffffff


	//   ....[2]....
        /*007c*/ 	.word	0xffffffff


	//   ....[3]....
        /*0080*/ 	.word	0xffffffff


	//   ....[4]....
        /*0084*/ 	.word	0xffffffff


	//   ....[5]....
        /*0088*/ 	.word	0xffffffff


	//   ....[6]....
        /*008c*/ 	.word	0xffffffff


	//   ....[7]....
        /*0090*/ 	.word	0xffffffff


	//   ....[8]....
        /*0094*/ 	.word	0xffffffff


	//   ....[9]....
        /*0098*/ 	.word	0xffffffff


	//   ....[10]....
        /*009c*/ 	.word	0xffffffff


	//   ....[11]....
        /*00a0*/ 	.word	0xffffffff


	//----- nvinfo : EIATTR_COOP_GROUP_INSTR_OFFSETS
	.align		4
.L_23:
        /*00a4*/ 	.byte	0x04, 0x28
        /*00a6*/ 	.short	(.L_25 - .L_24)


	//   ....[0]....
.L_24:
        /*00a8*/ 	.word	0x00000180


	//   ....[1]....
        /*00ac*/ 	.word	0x000001a0


	//   ....[2]....
        /*00b0*/ 	.word	0x000001c0


	//   ....[3]....
        /*00b4*/ 	.word	0x000001e0


	//   ....[4]....
        /*00b8*/ 	.word	0x00000230


	//   ....[5]....
        /*00bc*/ 	.word	0x00000240


	//   ....[6]....
        /*00c0*/ 	.word	0x000002a0


	//   ....[7]....
        /*00c4*/ 	.word	0x000002f0


	//   ....[8]....
        /*00c8*/ 	.word	0x00000330


	//   ....[9]....
        /*00cc*/ 	.word	0x00000340


	//   ....[10]....
        /*00d0*/ 	.word	0x00000380


	//   ....[11]....
        /*00d4*/ 	.word	0x00000420


	//----- nvinfo : EIATTR_EXIT_INSTR_OFFSETS
	.align		4
.L_25:
        /*00d8*/ 	.byte	0x04, 0x1c
        /*00da*/ 	.short	(.L_27 - .L_26)


	//   ....[0]....
.L_26:
        /*00dc*/ 	.word	0x00000490


	//   ....[1]....
        /*00e0*/ 	.word	0x000004e0


	//----- nvinfo : EIATTR_REQNTID
	.align		4
.L_27:
        /*00e4*/ 	.byte	0x04, 0x10
        /*00e6*/ 	.short	(.L_29 - .L_28)
.L_28:
        /*00e8*/ 	.word	0x00000040
        /*00ec*/ 	.word	0x00000001
        /*00f0*/ 	.word	0x00000001


	//----- nvinfo : EIATTR_CBANK_PARAM_SIZE
	.align		4
.L_29:
        /*00f4*/ 	.byte	0x03, 0x19
        /*00f6*/ 	.short	0x0028


	//----- nvinfo : EIATTR_PARAM_CBANK
	.align		4
        /*00f8*/ 	.byte	0x04, 0x0a
        /*00fa*/ 	.short	(.L_31 - .L_30)
	.align		4
.L_30:
        /*00fc*/ 	.word	index@(.nv.constant0.triton_per_fused_add_mul_pow_sum_0)
        /*0100*/ 	.short	0x0210
        /*0102*/ 	.short	0x0028


	//----- nvinfo : EIATTR_SW_WAR
	.align		4
.L_31:
        /*0104*/ 	.byte	0x04, 0x36
        /*0106*/ 	.short	(.L_33 - .L_32)
.L_32:
        /*0108*/ 	.word	0x00000008
.L_33:


//--------------------- .nv.callgraph             --------------------------
	.section	.nv.callgraph,"",@"SHT_CUDA_CALLGRAPH"
	.align	4
	.sectionentsize	8
	.align		4
        /*0000*/ 	.word	0x00000000
	.align		4
        /*0004*/ 	.word	0xffffffff
	.align		4
        /*0008*/ 	.word	0x00000000
	.align		4
        /*000c*/ 	.word	0xfffffffe
	.align		4
        /*0010*/ 	.word	0x00000000
	.align		4
        /*0014*/ 	.word	0xfffffffd
	.align		4
        /*0018*/ 	.word	0x00000000
	.align		4
        /*001c*/ 	.word	0xfffffffc


//--------------------- .text.triton_per_fused_add_mul_pow_sum_0 --------------------------
	.section	.text.triton_per_fused_add_mul_pow_sum_0,"ax",@progbits
	.sectionflags	@"SHF_BARRIERS=1"
	.align	128
        .global         triton_per_fused_add_mul_pow_sum_0
        .type           triton_per_fused_add_mul_pow_sum_0,@function
        .size           triton_per_fused_add_mul_pow_sum_0,(.L_x_1 - triton_per_fused_add_mul_pow_sum_0)
        .other          triton_per_fused_add_mul_pow_sum_0,@"STO_CUDA_ENTRY STV_DEFAULT"
triton_per_fused_add_mul_pow_sum_0:
.text.triton_per_fused_add_mul_pow_sum_0:
[----:B------:R-:W0:Y:S02]  /*0000*/  LDC R1, c[0x0][0x28] ;  /* 0x00000a00ff017b82 */ /* 0x000e240000000800 */
[----:B------:R-:W1:Y:S01]  /*0010*/  S2R R13, SR_TID.X ;  /* 0x00000000000d7919 */ /* 0x000e620000002100 */
[----:B------:R-:W2:Y:S01]  /*0020*/  LDC.64 R6, c[0x0][0x210] ;  /* 0x00008400ff067b82 */ /* 0x000ea20000000a00 */
[----:B------:R-:W-:Y:S01]  /*0030*/  MOV R10, RZ ;  /* 0x000000ff000a7202 */ /* 0x000fe20000000f00 */
[----:B------:R-:W-:Y:S01]  /*0040*/  ULDC.64 UR6, c[0x0][0x208] ;  /* 0x0000820000067ab9 */ /* 0x000fe20000000a00 */
[----:B------:R-:W3:Y:S05]  /*0050*/  S2R R0, SR_CTAID.X ;  /* 0x0000000000007919 */ /* 0x000eea0000002500 */
[----:B------:R-:W4:Y:S01]  /*0060*/  LDC.64 R8, c[0x0][0x218] ;  /* 0x00008600ff087b82 */ /* 0x000f220000000a00 */
[----:B-1----:R-:W-:-:S04]  /*0070*/  LOP3.LUT R3, R13, 0x3f, RZ, 0xc0, !PT ;  /* 0x0000003f0d037812 */ /* 0x002fc800078ec0ff */
[C---:B---3--:R-:W-:Y:S02]  /*0080*/  LEA R5, R0.reuse, R3, 0x6 ;  /* 0x0000000300057211 */ /* 0x048fe400078e30ff */
[----:B------:R-:W-:-:S03]  /*0090*/  ISETP.GE.AND P1, PT, R0, 0x4, PT ;  /* 0x000000040000780c */ /* 0x000fc60003f26270 */
[----:B--2---:R-:W-:-:S04]  /*00a0*/  IMAD.WIDE R6, R5, 0x4, R6 ;  /* 0x0000000405067825 */ /* 0x004fc800078e0206 */
[----:B----4-:R-:W-:Y:S01]  /*00b0*/  IMAD.WIDE R8, R5, 0x4, R8 ;  /* 0x0000000405087825 */ /* 0x010fe200078e0208 */
[----:B------:R-:W-:-:S05]  /*00c0*/  HFMA2.MMA R5, -RZ, RZ, 0, 0 ;  /* 0x00000000ff057435 */ /* 0x000fca00000001ff */
[----:B------:R-:W2:Y:S05]  /*00d0*/  @!P1 LDG.E R10, desc[UR6][R8.64] ;  /* 0x00000006080a9981 */ /* 0x000eaa000c1e1900 */
[----:B------:R-:W3:Y:S01]  /*00e0*/  @!P1 LDG.E R5, desc[UR6][R6.64] ;  /* 0x0000000606059981 */ /* 0x000ee2000c1e1900 */
[----:B------:R-:W1:Y:S01]  /*00f0*/  S2UR UR5, SR_CgaCtaId ;  /* 0x00000000000579c3 */ /* 0x000e620000008800 */
[C---:B------:R-:W-:Y:S01]  /*0100*/  LOP3.LUT P2, RZ, R13.reuse, 0x1f, RZ, 0xc0, !PT ;  /* 0x0000001f0dff7812 */ /* 0x040fe2000784c0ff */
[----:B------:R-:W-:Y:S01]  /*0110*/  UMOV UR4, 0x400 ;  /* 0x0000040000047882 */ /* 0x000fe20000000000 */
[----:B------:R-:W-:Y:S01]  /*0120*/  ISETP.GE.AND P3, PT, R13, 0x2, PT ;  /* 0x000000020d00780c */ /* 0x000fe20003f66270 */
[----:B-1----:R-:W-:Y:S01]  /*0130*/  UPRMT UR4, UR5, 0x654, UR4 ;  /* 0x0000065405047896 */ /* 0x002fe20008000004 */
[----:B--2---:R-:W-:-:S02]  /*0140*/  SEL R14, R10, RZ, !P1 ;  /* 0x000000ff0a0e7207 */ /* 0x004fc40004800000 */
[----:B---3--:R-:W-:-:S05]  /*0150*/  SEL R15, R5, RZ, !P1 ;  /* 0x000000ff050f7207 */ /* 0x008fca0004800000 */
[----:B------:R-:W-:-:S05]  /*0160*/  FMUL R5, R15, R14 ;  /* 0x0000000e0f057220 */ /* 0x000fca0000400000 */
[----:B------:R-:W-:-:S05]  /*0170*/  FSEL R5, R5, RZ, !P1 ;  /* 0x000000ff05057208 */ /* 0x000fca0004800000 */
[----:B------:R-:W1:Y:S02]  /*0180*/  SHFL.BFLY PT, R10, R5, 0x10, 0x1f ;  /* 0x0e001f00050a7f89 */ /* 0x000e6400000e0000 */
[----:B-1----:R-:W-:-:S05]  /*0190*/  FADD R10, R5, R10 ;  /* 0x0000000a050a7221 */ /* 0x002fca0000000000 */
[----:B------:R-:W1:Y:S02]  /*01a0*/  SHFL.BFLY PT, R11, R10, 0x8, 0x1f ;  /* 0x0d001f000a0b7f89 */ /* 0x000e6400000e0000 */
[----:B-1----:R-:W-:-:S05]  /*01b0*/  FADD R11, R10, R11 ;  /* 0x0000000b0a0b7221 */ /* 0x002fca0000000000 */
[----:B------:R-:W1:Y:S02]  /*01c0*/  SHFL.BFLY PT, R12, R11, 0x4, 0x1f ;  /* 0x0c801f000b0c7f89 */ /* 0x000e6400000e0000 */
[----:B-1----:R-:W-:-:S05]  /*01d0*/  FADD R12, R11, R12 ;  /* 0x0000000c0b0c7221 */ /* 0x002fca0000000000 */
[----:B------:R-:W1:Y:S01]  /*01e0*/  SHFL.BFLY PT, R7, R12, 0x2, 0x1f ;  /* 0x0c401f000c077f89 */ /* 0x000e6200000e0000 */
[----:B------:R-:W-:-:S04]  /*01f0*/  FMUL R6, R14, R14 ;  /* 0x0000000e0e067220 */ /* 0x000fc80000400000 */
[----:B------:R-:W-:-:S05]  /*0200*/  FFMA R6, R15, R15, R6 ;  /* 0x0000000f0f067223 */ /* 0x000fca0000000006 */
[----:B------:R-:W-:Y:S01]  /*0210*/  FSEL R8, R6, RZ, !P1 ;  /* 0x000000ff06087208 */ /* 0x000fe20004800000 */
[----:B-1----:R-:W-:-:S05]  /*0220*/  FADD R7, R12, R7 ;  /* 0x000000070c077221 */ /* 0x002fca0000000000 */
[----:B------:R-:W1:Y:S04]  /*0230*/  SHFL.BFLY PT, R6, R7, 0x1, 0x1f ;  /* 0x0c201f0007067f89 */ /* 0x000e6800000e0000 */
[----:B------:R-:W2:Y:S01]  /*0240*/  SHFL.BFLY PT, R9, R8, 0x10, 0x1f ;  /* 0x0e001f0008097f89 */ /* 0x000ea200000e0000 */
[----:B------:R-:W-:Y:S01]  /*0250*/  SHF.R.U32.HI R5, RZ, 0x3, R13 ;  /* 0x00000003ff057819 */ /* 0x000fe2000001160d */
[----:B-1----:R-:W-:-:S03]  /*0260*/  FADD R15, R7, R6 ;  /* 0x00000006070f7221 */ /* 0x002fc60000000000 */
[----:B------:R-:W-:Y:S01]  /*0270*/  LOP3.LUT R6, R5, 0x4, RZ, 0xc0, !PT ;  /* 0x0000000405067812 */ /* 0x000fe200078ec0ff */
[----:B--2---:R-:W-:-:S04]  /*0280*/  FADD R9, R8, R9 ;  /* 0x0000000908097221 */ /* 0x004fc80000000000 */
[----:B------:R-:W-:Y:S04]  /*0290*/  @!P2 STS [R6+UR4], R15 ;  /* 0x0000000f0600a988 */ /* 0x000fe80008000804 */
[----:B------:R-:W1:Y:S01]  /*02a0*/  SHFL.BFLY PT, R14, R9, 0x8, 0x1f ;  /* 0x0d001f00090e7f89 */ /* 0x000e6200000e0000 */
[----:B------:R-:W-:Y:S01]  /*02b0*/  LEA R8, R13, UR4, 0x2 ;  /* 0x000000040d087c11 */ /* 0x000fe2000f8e10ff */
[----:B------:R-:W-:Y:S06]  /*02c0*/  BAR.SYNC.DEFER_BLOCKING 0x0 ;  /* 0x0000000000007b1d */ /* 0x000fec0000010000 */
[----:B------:R-:W-:Y:S01]  /*02d0*/  @!P3 LDS R4, [R8] ;  /* 0x000000000804b984 */ /* 0x000fe20000000800 */
[----:B-1----:R-:W-:-:S05]  /*02e0*/  FADD R14, R9, R14 ;  /* 0x0000000e090e7221 */ /* 0x002fca0000000000 */
[----:B------:R-:W1:Y:S01]  /*02f0*/  SHFL.BFLY PT, R11, R14, 0x4, 0x1f ;  /* 0x0c801f000e0b7f89 */ /* 0x000e6200000e0000 */
[----:B------:R-:W-:-:S04]  /*0300*/  LOP3.LUT R7, R13, 0x1, RZ, 0xc0, !PT ;  /* 0x000000010d077812 */ /* 0x000fc800078ec0ff */
[----:B------:R-:W-:Y:S01]  /*0310*/  ISETP.NE.U32.AND P0, PT, R7, 0x1, PT ;  /* 0x000000010700780c */ /* 0x000fe20003f05070 */
[----:B-1----:R-:W-:-:S05]  /*0320*/  FADD R11, R14, R11 ;  /* 0x0000000b0e0b7221 */ /* 0x002fca0000000000 */
[----:B------:R-:W1:Y:S04]  /*0330*/  SHFL.BFLY PT, R10, R11, 0x2, 0x1f ;  /* 0x0c401f000b0a7f89 */ /* 0x000e6800000e0000 */
[----:B------:R-:W2:Y:S01]  /*0340*/  SHFL.BFLY PT, R5, R4, 0x1, 0x1f ;  /* 0x0c201f0004057f89 */ /* 0x000ea200000e0000 */
[----:B------:R-:W-:Y:S01]  /*0350*/  ISETP.LT.AND P0, PT, R13, 0x2, P0 ;  /* 0x000000020d00780c */ /* 0x000fe20000701270 */
[----:B-1----:R-:W-:Y:S01]  /*0360*/  FADD R10, R11, R10 ;  /* 0x0000000a0b0a7221 */ /* 0x002fe20000000000 */
[----:B--2---:R-:W-:-:S04]  /*0370*/  FADD R7, R4, R5 ;  /* 0x0000000504077221 */ /* 0x004fc80000000000 */
[----:B------:R-:W1:Y:S01]  /*0380*/  SHFL.BFLY PT, R9, R10, 0x1, 0x1f ;  /* 0x0c201f000a097f89 */ /* 0x000e6200000e0000 */
[----:B------:R-:W2:Y:S06]  /*0390*/  LDC.64 R4, c[0x0][0x220] ;  /* 0x00008800ff047b82 */ /* 0x000eac0000000a00 */
[----:B------:R-:W-:Y:S01]  /*03a0*/  @P0 STS [R8], R7 ;  /* 0x0000000708000388 */ /* 0x000fe20000000800 */
[----:B-1----:R-:W-:Y:S01]  /*03b0*/  FADD R13, R10, R9 ;  /* 0x000000090a0d7221 */ /* 0x002fe20000000000 */
[----:B------:R-:W-:Y:S06]  /*03c0*/  BAR.SYNC.DEFER_BLOCKING 0x0 ;  /* 0x0000000000007b1d */ /* 0x000fec0000010000 */
[----:B------:R-:W-:Y:S02]  /*03d0*/  LDS R9, [UR4] ;  /* 0x00000004ff097984 */ /* 0x000fe40008000800 */
[----:B------:R-:W-:Y:S06]  /*03e0*/  BAR.SYNC.DEFER_BLOCKING 0x0 ;  /* 0x0000000000007b1d */ /* 0x000fec0000010000 */
[----:B------:R-:W-:Y:S02]  /*03f0*/  @!P2 STS [R6+UR4], R13 ;  /* 0x0000000d0600a988 */ /* 0x000fe40008000804 */
[----:B------:R-:W-:Y:S06]  /*0400*/  BAR.SYNC.DEFER_BLOCKING 0x0 ;  /* 0x0000000000007b1d */ /* 0x000fec0000010000 */
[----:B------:R-:W1:Y:S04]  /*0410*/  @!P3 LDS R2, [R8] ;  /* 0x000000000802b984 */ /* 0x000e680000000800 */
[----:B-1----:R-:W1:Y:S01]  /*0420*/  SHFL.BFLY PT, R11, R2, 0x1, 0x1f ;  /* 0x0c201f00020b7f89 */ /* 0x002e6200000e0000 */
[----:B------:R-:W-:Y:S01]  /*0430*/  ISETP.EQ.AND P1, PT, R3, RZ, !P1 ;  /* 0x000000ff0300720c */ /* 0x000fe20004f22270 */
[----:B-1----:R-:W-:-:S05]  /*0440*/  FADD R11, R2, R11 ;  /* 0x0000000b020b7221 */ /* 0x002fca0000000000 */
[----:B------:R1:W-:Y:S01]  /*0450*/  @P0 STS [R8], R11 ;  /* 0x0000000b08000388 */ /* 0x0003e20000000800 */
[----:B--2---:R-:W-:Y:S01]  /*0460*/  IMAD.WIDE R4, R0, 0x4, R4 ;  /* 0x0000000400047825 */ /* 0x004fe200078e0204 */
[----:B------:R-:W-:Y:S06]  /*0470*/  BAR.SYNC.DEFER_BLOCKING 0x0 ;  /* 0x0000000000007b1d */ /* 0x000fec0000010000 */
[----:B------:R1:W-:Y:S01]  /*0480*/  @P1 STG.E desc[UR6][R4.64], R9 ;  /* 0x0000000904001986 */ /* 0x0003e2000c101906 */
[----:B------:R-:W-:Y:S05]  /*0490*/  @!P1 EXIT ;  /* 0x000000000000994d */ /* 0x000fea0003800000 */
[----:B-1----:R-:W0:Y:S01]  /*04a0*/  LDS R5, [UR4] ;  /* 0x00000004ff057984 */ /* 0x002e220008000800 */
[----:B------:R-:W1:Y:S02]  /*04b0*/  LDC.64 R2, c[0x0][0x228] ;  /* 0x00008a00ff027b82 */ /* 0x000e640000000a00 */
[----:B-1----:R-:W-:-:S05]  /*04c0*/  IMAD.WIDE R2, R0, 0x4, R2 ;  /* 0x0000000400027825 */ /* 0x002fca00078e0202 */
[----:B0-----:R-:W-:Y:S01]  /*04d0*/  STG.E desc[UR6][R2.64], R5 ;  /* 0x0000000502007986 */ /* 0x001fe2000c101906 */
[----:B------:R-:W-:Y:S05]  /*04e0*/  EXIT ;  /* 0x000000000000794d */ /* 0x000fea0003800000 */
.L_x_0:
[----:B------:R-:W-:-:S00]  /*04f0*/  BRA `(.L_x_0) ;  /* 0xfffffffc00fc7947 */ /* 0x000fc0000383ffff */
[----:B------:R-:W-:-:S00]  /*0500*/  NOP ;  /* 0x0000000000007918 */ /* 0x000fc00000000000 */
[----:B------:R-:W-:-:S00]  /*0510*/  NOP ;  /* 0x0000000000007918 */ /* 0x000fc00000000000 */
[----:B------:R-:W-:-:S00]  /*0520*/  NOP ;  /* 0x0000000000007918 */ /* 0x000fc00000000000 */
[----:B------:R-:W-:-:S00]  /*0530*/  NOP ;  /* 0x0000000000007918 */ /* 0x000fc00000000000 */
[----:B------:R-:W-:-:S00]  /*0540*/  NOP ;  /* 0x0000000000007918 */ /* 0x000fc00000000000 */
[----:B------:R-:W-:-:S00]  /*0550*/  NOP ;  /* 0x0000000000007918 */ /* 0x000fc00000000000 */
[----:B------:R-:W-:-:S00]  /*0560*/  NOP ;  /* 0x0000000000007918 */ /* 0x000fc00000000000 */
[----:B------:R-:W-:-:S00]  /*0570*/  NOP ;  /* 0x0000000000007918 */ /* 0x000fc00000000000 */
.L_x_1:


//--------------------- .nv.shared.triton_per_fused_add_mul_pow_sum_0 --------------------------
	.section	.nv.shared.triton_per_fused_add_mul_pow_sum_0,"aw",@nobits
	.sectionflags	@""
	.align	16
	.zero		1024


//--------------------- .nv.constant0.triton_per_fused_add_mul_pow_sum_0 --------------------------
	.section	.nv.constant0.triton_per_fused_add_mul_pow_sum_0,"a",@progbits
	.sectionflags	@""
	.align	4
.nv.constant0.triton_per_fused_add_mul_pow_sum_0:
	.zero		568
